	.headerflags	@"EF_CUDA_TEXMODE_UNIFIED EF_CUDA_64BIT_ADDRESS EF_CUDA_ACCELERATORS EF_CUDA_SM90 EF_CUDA_VIRTUAL_SM(EF_CUDA_SM90)"
	.elftype	@"ET_EXEC"


//--------------------- .nv.info                  --------------------------
	.section	.nv.info,"",@"SHT_CUDA_INFO"
	.align	4


	//----- nvinfo : EIATTR_REGCOUNT
	.align		4
        /*0000*/ 	.byte	0x04, 0x2f
        /*0002*/ 	.short	(.L_2 - .L_1)
	.align		4
.L_1:
        /*0004*/ 	.word	index@(triton_poi_fused_native_group_norm_relu_35)
        /*0008*/ 	.word	0x00000012


	//----- nvinfo : EIATTR_MIN_STACK_SIZE
	.align		4
.L_2:
        /*000c*/ 	.byte	0x04, 0x12
        /*000e*/ 	.short	(.L_4 - .L_3)
	.align		4
.L_3:
        /*0010*/ 	.word	index@(triton_poi_fused_native_group_norm_relu_35)
        /*0014*/ 	.word	0x00000000


	//----- nvinfo : EIATTR_FRAME_SIZE
	.align		4
.L_4:
        /*0018*/ 	.byte	0x04, 0x11
        /*001a*/ 	.short	(.L_6 - .L_5)
	.align		4
.L_5:
        /*001c*/ 	.word	index@(triton_poi_fused_native_group_norm_relu_35)
        /*0020*/ 	.word	0x00000000


	//----- nvinfo : EIATTR_MIN_STACK_SIZE
	.align		4
.L_6:
        /*0024*/ 	.byte	0x04, 0x12
        /*0026*/ 	.short	(.L_8 - .L_7)
	.align		4
.L_7:
        /*0028*/ 	.word	index@(triton_poi_fused_native_group_norm_relu_35)
        /*002c*/ 	.word	0x00000000
.L_8:


//--------------------- .nv.info.triton_poi_fused_native_group_norm_relu_35 --------------------------
	.section	.nv.info.triton_poi_fused_native_group_norm_relu_35,"",@"SHT_CUDA_INFO"
	.sectionflags	@""
	.align	4


	//----- nvinfo : EIATTR_CUDA_API_VERSION
	.align		4
        /*0000*/ 	.byte	0x04, 0x37
        /*0002*/ 	.short	(.L_10 - .L_9)
.L_9:
        /*0004*/ 	.word	0x0000007c


	//----- nvinfo : EIATTR_KPARAM_INFO
	.align		4
.L_10:
        /*0008*/ 	.byte	0x04, 0x17
        /*000a*/ 	.short	(.L_12 - .L_11)
.L_11:
        /*000c*/ 	.word	0x00000000
        /*0010*/ 	.short	0x0006
        /*0012*/ 	.short	0x0030
        /*0014*/ 	.byte	0x00, 0xf0, 0x11, 0x00


	//----- nvinfo : EIATTR_KPARAM_INFO
	.align		4
.L_12:
        /*0018*/ 	.byte	0x04, 0x17
        /*001a*/ 	.short	(.L_14 - .L_13)
.L_13:
        /*001c*/ 	.word	0x00000000
        /*0020*/ 	.short	0x0005
        /*0022*/ 	.short	0x0028
        /*0024*/ 	.byte	0x00, 0xf4, 0x21, 0x00


	//----- nvinfo : EIATTR_KPARAM_INFO
	.align		4
.L_14:
        /*0028*/ 	.byte	0x04, 0x17
        /*002a*/ 	.short	(.L_16 - .L_15)
.L_15:
        /*002c*/ 	.word	0x00000000
        /*0030*/ 	.short	0x0004
        /*0032*/ 	.short	0x0020
        /*0034*/ 	.byte	0x00, 0xf4, 0x21, 0x00


	//----- nvinfo : EIATTR_KPARAM_INFO
	.align		4
.L_16:
        /*0038*/ 	.byte	0x04, 0x17
        /*003a*/ 	.short	(.L_18 - .L_17)
.L_17:
        /*003c*/ 	.word	0x00000000
        /*0040*/ 	.short	0x0003
        /*0042*/ 	.short	0x0018
        /*0044*/ 	.byte	0x00, 0xf4, 0x21, 0x00


	//----- nvinfo : EIATTR_KPARAM_INFO
	.align		4
.L_18:
        /*0048*/ 	.byte	0x04, 0x17
        /*004a*/ 	.short	(.L_20 - .L_19)
.L_19:
        /*004c*/ 	.word	0x00000000
        /*0050*/ 	.short	0x0002
        /*0052*/ 	.short	0x0010
        /*0054*/ 	.byte	0x00, 0xf4, 0x21, 0x00


	//----- nvinfo : EIATTR_KPARAM_INFO
	.align		4
.L_20:
        /*0058*/ 	.byte	0x04, 0x17
        /*005a*/ 	.short	(.L_22 - .L_21)
.L_21:
        /*005c*/ 	.word	0x00000000
        /*0060*/ 	.short	0x0001
        /*0062*/ 	.short	0x0008
        /*0064*/ 	.byte	0x00, 0xf4, 0x21, 0x00


	//----- nvinfo : EIATTR_KPARAM_INFO
	.align		4
.L_22:
        /*0068*/ 	.byte	0x04, 0x17
        /*006a*/ 	.short	(.L_24 - .L_23)
.L_23:
        /*006c*/ 	.word	0x00000000
        /*0070*/ 	.short	0x0000
        /*0072*/ 	.short	0x0000
        /*0074*/ 	.byte	0x00, 0xf4, 0x21, 0x00


	//----- nvinfo : EIATTR_SPARSE_MMA_MASK
	.align		4
.L_24:
        /*0078*/ 	.byte	0x03, 0x50
        /*007a*/ 	.short	0x0000


	//----- nvinfo : EIATTR_MAXREG_COUNT
	.align		4
        /*007c*/ 	.byte	0x03, 0x1b
        /*007e*/ 	.short	0x00ff


	//----- nvinfo : EIATTR_EXIT_INSTR_OFFSETS
	.align		4
        /*0080*/ 	.byte	0x04, 0x1c
        /*0082*/ 	.short	(.L_26 - .L_25)


	//   ....[0]....
.L_25:
        /*0084*/ 	.word	0x000002f0


	//----- nvinfo : EIATTR_REQNTID
	.align		4
.L_26:
        /*0088*/ 	.byte	0x04, 0x10
        /*008a*/ 	.short	(.L_28 - .L_27)
.L_27:
        /*008c*/ 	.word	0x00000080
        /*0090*/ 	.word	0x00000001
        /*0094*/ 	.word	0x00000001


	//----- nvinfo : EIATTR_CBANK_PARAM_SIZE
	.align		4
.L_28:
        /*0098*/ 	.byte	0x03, 0x19
        /*009a*/ 	.short	0x0034


	//----- nvinfo : EIATTR_PARAM_CBANK
	.align		4
        /*009c*/ 	.byte	0x04, 0x0a
        /*009e*/ 	.short	(.L_30 - .L_29)
	.align		4
.L_29:
        /*00a0*/ 	.word	index@(.nv.constant0.triton_poi_fused_native_group_norm_relu_35)
        /*00a4*/ 	.short	0x0210
        /*00a6*/ 	.short	0x0034


	//----- nvinfo : EIATTR_SW_WAR
	.align		4
.L_30:
        /*00a8*/ 	.byte	0x04, 0x36
        /*00aa*/ 	.short	(.L_32 - .L_31)
.L_31:
        /*00ac*/ 	.word	0x00000008
.L_32:


//--------------------- .nv.callgraph             --------------------------
	.section	.nv.callgraph,"",@"SHT_CUDA_CALLGRAPH"
	.align	4
	.sectionentsize	8
	.align		4
        /*0000*/ 	.word	0x00000000
	.align		4
        /*0004*/ 	.word	0xffffffff
	.align		4
        /*0008*/ 	.word	0x00000000
	.align		4
        /*000c*/ 	.word	0xfffffffe
	.align		4
        /*0010*/ 	.word	0x00000000
	.align		4
        /*0014*/ 	.word	0xfffffffd
	.align		4
        /*0018*/ 	.word	0x00000000
	.align		4
        /*001c*/ 	.word	0xfffffffc


//--------------------- .nv.constant4             --------------------------
	.section	.nv.constant4,"a",@progbits
	.align	8
	.align		8
.nv.constant4:
        /*0000*/ 	.dword	_$_str


//--------------------- .text.triton_poi_fused_native_group_norm_relu_35 --------------------------
	.section	.text.triton_poi_fused_native_group_norm_relu_35,"ax",@progbits
	.align	128
        .global         triton_poi_fused_native_group_norm_relu_35
        .type           triton_poi_fused_native_group_norm_relu_35,@function
        .size           triton_poi_fused_native_group_norm_relu_35,(.L_x_1 - triton_poi_fused_native_group_norm_relu_35)
        .other          triton_poi_fused_native_group_norm_relu_35,@"STO_CUDA_ENTRY STV_DEFAULT"
triton_poi_fused_native_group_norm_relu_35:
.text.triton_poi_fused_native_group_norm_relu_35:
[----:B------:R-:W-:Y:S01]  /*0000*/  LDC R1, c[0x0][0x28] ;  /* 0x00000a00ff017b82 */ /* 0x000fe20000000800 */
[----:B------:R-:W1:Y:S07]  /*0010*/  S2R R0, SR_TID.X ;  /* 0x0000000000007919 */ /* 0x000e6e0000002100 */
[----:B------:R-:W2:Y:S01]  /*0020*/  LDC.64 R6, c[0x0][0x220] ;  /* 0x00008800ff067b82 */ /* 0x000ea20000000a00 */
[----:B------:R-:W-:Y:S01]  /*0030*/  ULDC.64 UR4, c[0x0][0x208] ;  /* 0x0000820000047ab9 */ /* 0x000fe20000000a00 */
[----:B------:R-:W3:Y:S06]  /*0040*/  S2R R3, SR_CTAID.X ;  /* 0x0000000000037919 */ /* 0x000eec0000002500 */
[----:B------:R-:W4:Y:S08]  /*0050*/  LDC.64 R12, c[0x0][0x210] ;  /* 0x00008400ff0c7b82 */ /* 0x000f300000000a00 */
[----:B------:R-:W5:Y:S08]  /*0060*/  LDC.64 R8, c[0x0][0x218] ;  /* 0x00008600ff087b82 */ /* 0x000f700000000a00 */
[----:B------:R-:W2:Y:S01]  /*0070*/  LDC.64 R14, c[0x0][0x228] ;  /* 0x00008a00ff0e7b82 */ /* 0x000ea20000000a00 */
[----:B-1----:R-:W-:-:S02]  /*0080*/  LOP3.LUT R0, R0, 0x7f, RZ, 0xc0, !PT ;  /* 0x0000007f00007812 */ /* 0x002fc400078ec0ff */
[----:B---3--:R-:W-:-:S03]  /*0090*/  SHF.R.S32.HI R2, RZ, 0x18, R3 ;  /* 0x00000018ff027819 */ /* 0x008fc60000011403 */
[----:B------:R-:W-:Y:S01]  /*00a0*/  IMAD R0, R3, 0x80, R0 ;  /* 0x0000008003007824 */ /* 0x000fe200078e0200 */
[----:B------:R-:W-:-:S04]  /*00b0*/  SGXT R3, R2, 0x1 ;  /* 0x000000010203781a */ /* 0x000fc80000000200 */
[CC--:B------:R-:W-:Y:S02]  /*00c0*/  LEA.HI R2, R3.reuse, R0.reuse, RZ, 0x9 ;  /* 0x0000000003027211 */ /* 0x0c0fe400078f48ff */
[----:B------:R-:W-:Y:S02]  /*00d0*/  LEA.HI R3, R3, R0, RZ, 0xd ;  /* 0x0000000003037211 */ /* 0x000fe400078f68ff */
[----:B------:R-:W-:Y:S02]  /*00e0*/  LOP3.LUT R5, R2, 0xfffffe00, RZ, 0xc0, !PT ;  /* 0xfffffe0002057812 */ /* 0x000fe400078ec0ff */
[----:B------:R-:W-:-:S03]  /*00f0*/  SHF.R.S32.HI R3, RZ, 0xd, R3 ;  /* 0x0000000dff037819 */ /* 0x000fc60000011403 */
[----:B------:R-:W-:-:S05]  /*0100*/  IMAD.IADD R2, R0, 0x1, -R5 ;  /* 0x0000000100027824 */ /* 0x000fca00078e0a05 */
[----:B------:R-:W-:-:S04]  /*0110*/  PRMT R4, R2, 0x9910, RZ ;  /* 0x0000991002047816 */ /* 0x000fc800000000ff */
[----:B------:R-:W-:-:S04]  /*0120*/  SHF.R.S32.HI R4, RZ, 0xf, R4 ;  /* 0x0000000fff047819 */ /* 0x000fc80000011404 */
[----:B------:R-:W-:-:S04]  /*0130*/  LOP3.LUT R5, R4, 0xffff, RZ, 0xc0, !PT ;  /* 0x0000ffff04057812 */ /* 0x000fc800078ec0ff */
[----:B------:R-:W-:-:S04]  /*0140*/  LEA.HI R4, R5, R2, RZ, 0x14 ;  /* 0x0000000205047211 */ /* 0x000fc800078fa0ff */
[----:B------:R-:W-:-:S04]  /*0150*/  PRMT R4, R4, 0x9910, RZ ;  /* 0x0000991004047816 */ /* 0x000fc800000000ff */
[----:B------:R-:W-:-:S04]  /*0160*/  SHF.R.S32.HI R4, RZ, 0x4, R4 ;  /* 0x00000004ff047819 */ /* 0x000fc80000011404 */
[----:B------:R-:W-:-:S05]  /*0170*/  PRMT R4, R4, 0x9910, RZ ;  /* 0x0000991004047816 */ /* 0x000fca00000000ff */
[----:B------:R-:W-:Y:S02]  /*0180*/  IMAD R3, R3, 0x20, R4 ;  /* 0x0000002003037824 */ /* 0x000fe400078e0204 */
[----:B------:R-:W1:Y:S02]  /*0190*/  LDC.64 R4, c[0x0][0x230] ;  /* 0x00008c00ff047b82 */ /* 0x000e640000000a00 */
[----:B--2---:R-:W-:-:S06]  /*01a0*/  IMAD.WIDE R10, R3, 0x4, R6 ;  /* 0x00000004030a7825 */ /* 0x004fcc00078e0206 */
[----:B------:R-:W2:Y:S01]  /*01b0*/  LDG.E.EL R10, desc[UR4][R10.64] ;  /* 0x000000040a0a7981 */ /* 0x000ea2000c2e1900 */
[----:B----4-:R-:W-:-:S04]  /*01c0*/  IMAD.WIDE R6, R0, 0x4, R12 ;  /* 0x0000000400067825 */ /* 0x010fc800078e020c */
[----:B-----5:R-:W-:Y:S02]  /*01d0*/  IMAD.WIDE R8, R3, 0x4, R8 ;  /* 0x0000000403087825 */ /* 0x020fe400078e0208 */
[----:B------:R-:W3:Y:S02]  /*01e0*/  LDG.E R6, desc[UR4][R6.64] ;  /* 0x0000000406067981 */ /* 0x000ee4000c1e1900 */
[C---:B0-----:R-:W-:Y:S02]  /*01f0*/  IMAD.WIDE R12, R2.reuse, 0x4, R14 ;  /* 0x00000004020c7825 */ /* 0x041fe400078e020e */
[----:B------:R-:W3:Y:S04]  /*0200*/  LDG.E.EL R9, desc[UR4][R8.64] ;  /* 0x0000000408097981 */ /* 0x000ee8000c2e1900 */
[----:B------:R-:W4:Y:S01]  /*0210*/  LDG.E.EL R12, desc[UR4][R12.64] ;  /* 0x000000040c0c7981 */ /* 0x000f22000c2e1900 */
[----:B-1----:R-:W-:-:S06]  /*0220*/  IMAD.WIDE R4, R2, 0x4, R4 ;  /* 0x0000000402047825 */ /* 0x002fcc00078e0204 */
[----:B------:R-:W4:Y:S01]  /*0230*/  LDG.E.EL R5, desc[UR4][R4.64] ;  /* 0x0000000404057981 */ /* 0x000f22000c2e1900 */
[----:B------:R-:W-:-:S04]  /*0240*/  IMAD.MOV.U32 R3, RZ, RZ, 0x3b800000 ;  /* 0x3b800000ff037424 */ /* 0x000fc800078e00ff */
[----:B--2---:R-:W-:Y:S02]  /*0250*/  FFMA R14, R10, R3, 9.9999997473787516356e-06 ;  /* 0x3727c5ac0a0e7423 */ /* 0x004fe40000000003 */
[----:B------:R-:W0:Y:S04]  /*0260*/  LDC.64 R2, c[0x0][0x238] ;  /* 0x00008e00ff027b82 */ /* 0x000e280000000a00 */
[----:B------:R-:W1:Y:S01]  /*0270*/  MUFU.RSQ R14, R14 ;  /* 0x0000000e000e7308 */ /* 0x000e620000001400 */
[----:B---3--:R-:W-:-:S04]  /*0280*/  FADD R11, R6, -R9 ;  /* 0x80000009060b7221 */ /* 0x008fc80000000000 */
[----:B-1----:R-:W-:-:S04]  /*0290*/  FMUL R11, R14, R11 ;  /* 0x0000000b0e0b7220 */ /* 0x002fc80000400000 */
[----:B----4-:R-:W-:Y:S01]  /*02a0*/  FFMA R11, R12, R11, R5 ;  /* 0x0000000b0c0b7223 */ /* 0x010fe20000000005 */
[----:B0-----:R-:W-:-:S04]  /*02b0*/  IMAD.WIDE R2, R0, 0x4, R2 ;  /* 0x0000000400027825 */ /* 0x001fc800078e0202 */
[----:B------:R-:W-:-:S04]  /*02c0*/  FSETP.GEU.AND P0, PT, R11, RZ, PT ;  /* 0x000000ff0b00720b */ /* 0x000fc80003f0e000 */
[----:B------:R-:W-:-:S05]  /*02d0*/  FSEL R11, R11, RZ, P0 ;  /* 0x000000ff0b0b7208 */ /* 0x000fca0000000000 */
[----:B------:R-:W-:Y:S01]  /*02e0*/  STG.E desc[UR4][R2.64], R11 ;  /* 0x0000000b02007986 */ /* 0x000fe2000c101904 */
[----:B------:R-:W-:Y:S05]  /*02f0*/  EXIT ;  /* 0x000000000000794d */ /* 0x000fea0003800000 */
.L_x_0:
[----:B------:R-:W-:-:S00]  /*0300*/  BRA `(.L_x_0) ;  /* 0xfffffffc00fc7947 */ /* 0x000fc0000383ffff */
[----:B------:R-:W-:-:S00]  /*0310*/  NOP ;  /* 0x0000000000007918 */ /* 0x000fc00000000000 */
        /* <DEDUP_REMOVED lines=14> */
.L_x_1:


//--------------------- .nv.global.init           --------------------------
	.section	.nv.global.init,"aw",@progbits
.nv.global.init:
	.type		_$_str,@object
	.size		_$_str,(.L_0 - _$_str)
_$_str:
        /*0000*/ 	.byte	0x5f, 0x5f, 0x43, 0x55, 0x44, 0x41, 0x5f, 0x46, 0x54, 0x5a, 0x00
.L_0:


//--------------------- .nv.constant0.triton_poi_fused_native_group_norm_relu_35 --------------------------
	.section	.nv.constant0.triton_poi_fused_native_group_norm_relu_35,"a",@progbits
	.sectionflags	@""
	.align	4
.nv.constant0.triton_poi_fused_native_group_norm_relu_35:
	.zero		580
